	.headerflags	@"EF_CUDA_TEXMODE_UNIFIED EF_CUDA_64BIT_ADDRESS EF_CUDA_ACCELERATORS EF_CUDA_SM90 EF_CUDA_VIRTUAL_SM(EF_CUDA_SM90)"
	.elftype	@"ET_EXEC"


//--------------------- .nv.info                  --------------------------
	.section	.nv.info,"",@"SHT_CUDA_INFO"
	.align	4


	//----- nvinfo : EIATTR_REGCOUNT
	.align		4
        /*0000*/ 	.byte	0x04, 0x2f
        /*0002*/ 	.short	(.L_3 - .L_2)
	.align		4
.L_2:
        /*0004*/ 	.word	index@(triton_poi_fused__native_batch_norm_legit_no_training_add_47)
        /*0008*/ 	.word	0x00000013


	//----- nvinfo : EIATTR_MIN_STACK_SIZE
	.align		4
.L_3:
        /*000c*/ 	.byte	0x04, 0x12
        /*000e*/ 	.short	(.L_5 - .L_4)
	.align		4
.L_4:
        /*0010*/ 	.word	index@(triton_poi_fused__native_batch_norm_legit_no_training_add_47)
        /*0014*/ 	.word	0x00000000


	//----- nvinfo : EIATTR_FRAME_SIZE
	.align		4
.L_5:
        /*0018*/ 	.byte	0x04, 0x11
        /*001a*/ 	.short	(.L_7 - .L_6)
	.align		4
.L_6:
        /*001c*/ 	.word	index@(triton_poi_fused__native_batch_norm_legit_no_training_add_47)
        /*0020*/ 	.word	0x00000000


	//----- nvinfo : EIATTR_MIN_STACK_SIZE
	.align		4
.L_7:
        /*0024*/ 	.byte	0x04, 0x12
        /*0026*/ 	.short	(.L_9 - .L_8)
	.align		4
.L_8:
        /*0028*/ 	.word	index@(triton_poi_fused__native_batch_norm_legit_no_training_add_47)
        /*002c*/ 	.word	0x00000000
.L_9:


//--------------------- .nv.info.triton_poi_fused__native_batch_norm_legit_no_training_add_47 --------------------------
	.section	.nv.info.triton_poi_fused__native_batch_norm_legit_no_training_add_47,"",@"SHT_CUDA_INFO"
	.sectionflags	@""
	.align	4


	//----- nvinfo : EIATTR_CUDA_API_VERSION
	.align		4
        /*0000*/ 	.byte	0x04, 0x37
        /*0002*/ 	.short	(.L_11 - .L_10)
.L_10:
        /*0004*/ 	.word	0x0000007c


	//----- nvinfo : EIATTR_KPARAM_INFO
	.align		4
.L_11:
        /*0008*/ 	.byte	0x04, 0x17
        /*000a*/ 	.short	(.L_13 - .L_12)
.L_12:
        /*000c*/ 	.word	0x00000000
        /*0010*/ 	.short	0x0007
        /*0012*/ 	.short	0x0038
        /*0014*/ 	.byte	0x00, 0xf0, 0x11, 0x00


	//----- nvinfo : EIATTR_KPARAM_INFO
	.align		4
.L_13:
        /*0018*/ 	.byte	0x04, 0x17
        /*001a*/ 	.short	(.L_15 - .L_14)
.L_14:
        /*001c*/ 	.word	0x00000000
        /*0020*/ 	.short	0x0006
        /*0022*/ 	.short	0x0030
        /*0024*/ 	.byte	0x00, 0xf4, 0x21, 0x00


	//----- nvinfo : EIATTR_KPARAM_INFO
	.align		4
.L_15:
        /*0028*/ 	.byte	0x04, 0x17
        /*002a*/ 	.short	(.L_17 - .L_16)
.L_16:
        /*002c*/ 	.word	0x00000000
        /*0030*/ 	.short	0x0005
        /*0032*/ 	.short	0x0028
        /*0034*/ 	.byte	0x00, 0xf4, 0x21, 0x00


	//----- nvinfo : EIATTR_KPARAM_INFO
	.align		4
.L_17:
        /*0038*/ 	.byte	0x04, 0x17
        /*003a*/ 	.short	(.L_19 - .L_18)
.L_18:
        /*003c*/ 	.word	0x00000000
        /*0040*/ 	.short	0x0004
        /*0042*/ 	.short	0x0020
        /*0044*/ 	.byte	0x00, 0xf4, 0x21, 0x00


	//----- nvinfo : EIATTR_KPARAM_INFO
	.align		4
.L_19:
        /*0048*/ 	.byte	0x04, 0x17
        /*004a*/ 	.short	(.L_21 - .L_20)
.L_20:
        /*004c*/ 	.word	0x00000000
        /*0050*/ 	.short	0x0003
        /*0052*/ 	.short	0x0018
        /*0054*/ 	.byte	0x00, 0xf4, 0x21, 0x00


	//----- nvinfo : EIATTR_KPARAM_INFO
	.align		4
.L_21:
        /*0058*/ 	.byte	0x04, 0x17
        /*005a*/ 	.short	(.L_23 - .L_22)
.L_22:
        /*005c*/ 	.word	0x00000000
        /*0060*/ 	.short	0x0002
        /*0062*/ 	.short	0x0010
        /*0064*/ 	.byte	0x00, 0xf4, 0x21, 0x00


	//----- nvinfo : EIATTR_KPARAM_INFO
	.align		4
.L_23:
        /*0068*/ 	.byte	0x04, 0x17
        /*006a*/ 	.short	(.L_25 - .L_24)
.L_24:
        /*006c*/ 	.word	0x00000000
        /*0070*/ 	.short	0x0001
        /*0072*/ 	.short	0x0008
        /*0074*/ 	.byte	0x00, 0xf4, 0x21, 0x00


	//----- nvinfo : EIATTR_KPARAM_INFO
	.align		4
.L_25:
        /*0078*/ 	.byte	0x04, 0x17
        /*007a*/ 	.short	(.L_27 - .L_26)
.L_26:
        /*007c*/ 	.word	0x00000000
        /*0080*/ 	.short	0x0000
        /*0082*/ 	.short	0x0000
        /*0084*/ 	.byte	0x00, 0xf4, 0x21, 0x00


	//----- nvinfo : EIATTR_SPARSE_MMA_MASK
	.align		4
.L_27:
        /*0088*/ 	.byte	0x03, 0x50
        /*008a*/ 	.short	0x0000


	//----- nvinfo : EIATTR_MAXREG_COUNT
	.align		4
        /*008c*/ 	.byte	0x03, 0x1b
        /*008e*/ 	.short	0x00ff


	//----- nvinfo : EIATTR_EXIT_INSTR_OFFSETS
	.align		4
        /*0090*/ 	.byte	0x04, 0x1c
        /*0092*/ 	.short	(.L_29 - .L_28)


	//   ....[0]....
.L_28:
        /*0094*/ 	.word	0x000002f0


	//----- nvinfo : EIATTR_REQNTID
	.align		4
.L_29:
        /*0098*/ 	.byte	0x04, 0x10
        /*009a*/ 	.short	(.L_31 - .L_30)
.L_30:
        /*009c*/ 	.word	0x00000080
        /*00a0*/ 	.word	0x00000001
        /*00a4*/ 	.word	0x00000001


	//----- nvinfo : EIATTR_CBANK_PARAM_SIZE
	.align		4
.L_31:
        /*00a8*/ 	.byte	0x03, 0x19
        /*00aa*/ 	.short	0x003c


	//----- nvinfo : EIATTR_PARAM_CBANK
	.align		4
        /*00ac*/ 	.byte	0x04, 0x0a
        /*00ae*/ 	.short	(.L_33 - .L_32)
	.align		4
.L_32:
        /*00b0*/ 	.word	index@(.nv.constant0.triton_poi_fused__native_batch_norm_legit_no_training_add_47)
        /*00b4*/ 	.short	0x0210
        /*00b6*/ 	.short	0x003c


	//----- nvinfo : EIATTR_SW_WAR
	.align		4
.L_33:
        /*00b8*/ 	.byte	0x04, 0x36
        /*00ba*/ 	.short	(.L_35 - .L_34)
.L_34:
        /*00bc*/ 	.word	0x00000008
.L_35:


//--------------------- .nv.callgraph             --------------------------
	.section	.nv.callgraph,"",@"SHT_CUDA_CALLGRAPH"
	.align	4
	.sectionentsize	8
	.align		4
        /*0000*/ 	.word	0x00000000
	.align		4
        /*0004*/ 	.word	0xffffffff
	.align		4
        /*0008*/ 	.word	0x00000000
	.align		4
        /*000c*/ 	.word	0xfffffffe
	.align		4
        /*0010*/ 	.word	0x00000000
	.align		4
        /*0014*/ 	.word	0xfffffffd
	.align		4
        /*0018*/ 	.word	0x00000000
	.align		4
        /*001c*/ 	.word	0xfffffffc


//--------------------- .nv.constant4             --------------------------
	.section	.nv.constant4,"a",@progbits
	.align	8
	.align		8
.nv.constant4:
        /*0000*/ 	.dword	_$_str
	.align		8
        /*0008*/ 	.dword	_$_str_$_2


//--------------------- .text.triton_poi_fused__native_batch_norm_legit_no_training_add_47 --------------------------
	.section	.text.triton_poi_fused__native_batch_norm_legit_no_training_add_47,"ax",@progbits
	.align	128
        .global         triton_poi_fused__native_batch_norm_legit_no_training_add_47
        .type           triton_poi_fused__native_batch_norm_legit_no_training_add_47,@function
        .size           triton_poi_fused__native_batch_norm_legit_no_training_add_47,(.L_x_1 - triton_poi_fused__native_batch_norm_legit_no_training_add_47)
        .other          triton_poi_fused__native_batch_norm_legit_no_training_add_47,@"STO_CUDA_ENTRY STV_DEFAULT"
triton_poi_fused__native_batch_norm_legit_no_training_add_47:
.text.triton_poi_fused__native_batch_norm_legit_no_training_add_47:
[----:B------:R-:W-:Y:S01]  /*0000*/  LDC R1, c[0x0][0x28] ;  /* 0x00000a00ff017b82 */ /* 0x000fe20000000800 */
[----:B------:R-:W1:Y:S07]  /*0010*/  S2R R0, SR_TID.X ;  /* 0x0000000000007919 */ /* 0x000e6e0000002100 */
[----:B------:R-:W2:Y:S01]  /*0020*/  LDC.64 R8, c[0x0][0x228] ;  /* 0x00008a00ff087b82 */ /* 0x000ea20000000a00 */
[----:B------:R-:W-:Y:S01]  /*0030*/  ULDC.64 UR4, c[0x0][0x208] ;  /* 0x0000820000047ab9 */ /* 0x000fe20000000a00 */
[----:B------:R-:W3:Y:S06]  /*0040*/  S2R R3, SR_CTAID.X ;  /* 0x0000000000037919 */ /* 0x000eec0000002500 */
[----:B------:R-:W4:Y:S08]  /*0050*/  LDC.64 R6, c[0x0][0x220] ;  /* 0x00008800ff067b82 */ /* 0x000f300000000a00 */
[----:B------:R-:W5:Y:S08]  /*0060*/  LDC.64 R4, c[0x0][0x218] ;  /* 0x00008600ff047b82 */ /* 0x000f700000000a00 */
[----:B------:R-:W5:Y:S01]  /*0070*/  LDC.64 R10, c[0x0][0x230] ;  /* 0x00008c00ff0a7b82 */ /* 0x000f620000000a00 */
[----:B-1----:R-:W-:-:S07]  /*0080*/  LOP3.LUT R0, R0, 0x7f, RZ, 0xc0, !PT ;  /* 0x0000007f00007812 */ /* 0x002fce00078ec0ff */
[----:B------:R-:W1:Y:S01]  /*0090*/  LDC.64 R12, c[0x0][0x238] ;  /* 0x00008e00ff0c7b82 */ /* 0x000e620000000a00 */
[----:B---3--:R-:W-:Y:S02]  /*00a0*/  SHF.R.S32.HI R2, RZ, 0x18, R3 ;  /* 0x00000018ff027819 */ /* 0x008fe40000011403 */
[----:B------:R-:W-:Y:S02]  /*00b0*/  LEA R0, R3, R0, 0x7 ;  /* 0x0000000003007211 */ /* 0x000fe400078e38ff */
[----:B------:R-:W-:-:S04]  /*00c0*/  SGXT R3, R2, 0x1 ;  /* 0x000000010203781a */ /* 0x000fc80000000200 */
[----:B------:R-:W-:-:S04]  /*00d0*/  LEA.HI R3, R3, R0, RZ, 0x8 ;  /* 0x0000000003037211 */ /* 0x000fc800078f40ff */
[----:B------:R-:W-:-:S04]  /*00e0*/  LOP3.LUT R3, R3, 0xffffff00, RZ, 0xc0, !PT ;  /* 0xffffff0003037812 */ /* 0x000fc800078ec0ff */
[----:B------:R-:W-:Y:S02]  /*00f0*/  IADD3 R15, R0, -R3, RZ ;  /* 0x80000003000f7210 */ /* 0x000fe40007ffe0ff */
[----:B------:R-:W3:Y:S03]  /*0100*/  LDC.64 R2, c[0x0][0x210] ;  /* 0x00008400ff027b82 */ /* 0x000ee60000000a00 */
[----:B--2---:R-:W-:-:S05]  /*0110*/  IMAD.WIDE R8, R15, 0x4, R8 ;  /* 0x000000040f087825 */ /* 0x004fca00078e0208 */
[----:B------:R1:W2:Y:S01]  /*0120*/  LDG.E.EL R16, desc[UR4][R8.64] ;  /* 0x0000000408107981 */ /* 0x0002a2000c2e1900 */
[----:B----4-:R-:W-:-:S04]  /*0130*/  IMAD.WIDE R6, R15, 0x4, R6 ;  /* 0x000000040f067825 */ /* 0x010fc800078e0206 */
[C---:B-----5:R-:W-:Y:S02]  /*0140*/  IMAD.WIDE R4, R0.reuse, 0x4, R4 ;  /* 0x0000000400047825 */ /* 0x060fe400078e0204 */
[----:B------:R4:W5:Y:S02]  /*0150*/  LDG.E.EL R7, desc[UR4][R6.64] ;  /* 0x0000000406077981 */ /* 0x000964000c2e1900 */
[C---:B0-----:R-:W-:Y:S02]  /*0160*/  IMAD.WIDE R10, R15.reuse, 0x4, R10 ;  /* 0x000000040f0a7825 */ /* 0x041fe400078e020a */
[----:B------:R0:W5:Y:S02]  /*0170*/  LDG.E R14, desc[UR4][R4.64] ;  /* 0x00000004040e7981 */ /* 0x000164000c1e1900 */
[----:B-1----:R-:W-:Y:S02]  /*0180*/  IMAD.WIDE R8, R15, 0x4, R12 ;  /* 0x000000040f087825 */ /* 0x002fe400078e020c */
[----:B------:R-:W5:Y:S02]  /*0190*/  LDG.E.EL R10, desc[UR4][R10.64] ;  /* 0x000000040a0a7981 */ /* 0x000f64000c2e1900 */
[----:B---3--:R-:W-:-:S02]  /*01a0*/  IMAD.WIDE R2, R0, 0x4, R2 ;  /* 0x0000000400027825 */ /* 0x008fc400078e0202 */
[----:B------:R-:W3:Y:S01]  /*01b0*/  LDG.E.EL R9, desc[UR4][R8.64] ;  /* 0x0000000408097981 */ /* 0x000ee2000c2e1900 */
[----:B----4-:R-:W-:Y:S01]  /*01c0*/  HFMA2.MMA R6, -RZ, RZ, 1.625, 0 ;  /* 0x3e800000ff067435 */ /* 0x010fe200000001ff */
[----:B0-----:R-:W0:Y:S02]  /*01d0*/  LDC.64 R4, c[0x0][0x240] ;  /* 0x00009000ff047b82 */ /* 0x001e240000000a00 */
[----:B------:R0:W4:Y:S02]  /*01e0*/  LDG.E R12, desc[UR4][R2.64] ;  /* 0x00000004020c7981 */ /* 0x000124000c1e1900 */
[----:B0-----:R-:W-:-:S04]  /*01f0*/  IMAD.WIDE R2, R0, 0x4, R4 ;  /* 0x0000000400027825 */ /* 0x001fc800078e0204 */
[----:B--2---:R-:W-:-:S04]  /*0200*/  FADD R16, R16, 9.9999997473787516356e-06 ;  /* 0x3727c5ac10107421 */ /* 0x004fc80000000000 */
[----:B------:R-:W0:Y:S02]  /*0210*/  MUFU.SQRT R13, R16 ;  /* 0x00000010000d7308 */ /* 0x000e240000002000 */
[C---:B0-----:R-:W-:Y:S02]  /*0220*/  FSETP.GT.AND P0, PT, R13.reuse, 8.50705917302346158658e+37, PT ;  /* 0x7e8000000d00780b */ /* 0x041fe40003f04000 */
[----:B------:R-:W-:-:S11]  /*0230*/  FSETP.GEU.AND P1, PT, R13, 1.175494350822287508e-38, PT ;  /* 0x008000000d00780b */ /* 0x000fd60003f2e000 */
[----:B------:R-:W-:-:S04]  /*0240*/  @P0 FMUL R13, R13, 0.25 ;  /* 0x3e8000000d0d0820 */ /* 0x000fc80000400000 */
[----:B------:R-:W-:-:S06]  /*0250*/  @!P1 FMUL R13, R13, 16777216 ;  /* 0x4b8000000d0d9820 */ /* 0x000fcc0000400000 */
[----:B------:R-:W0:Y:S01]  /*0260*/  MUFU.RCP R13, R13 ;  /* 0x0000000d000d7308 */ /* 0x000e220000001000 */
[----:B------:R-:W-:Y:S01]  /*0270*/  FSEL R6, R6, 1, P0 ;  /* 0x3f80000006067808 */ /* 0x000fe20000000000 */
[----:B-----5:R-:W-:-:S04]  /*0280*/  FADD R7, R14, -R7 ;  /* 0x800000070e077221 */ /* 0x020fc80000000000 */
[----:B------:R-:W-:-:S04]  /*0290*/  @!P1 FMUL R6, R6, 16777216 ;  /* 0x4b80000006069820 */ /* 0x000fc80000400000 */
[----:B0-----:R-:W-:-:S04]  /*02a0*/  FMUL R6, R13, R6 ;  /* 0x000000060d067220 */ /* 0x001fc80000400000 */
[----:B------:R-:W-:-:S04]  /*02b0*/  FMUL R6, R7, R6 ;  /* 0x0000000607067220 */ /* 0x000fc80000400000 */
[----:B---3--:R-:W-:-:S04]  /*02c0*/  FFMA R9, R10, R6, R9 ;  /* 0x000000060a097223 */ /* 0x008fc80000000009 */
[----:B----4-:R-:W-:-:S05]  /*02d0*/  FADD R9, R12, R9 ;  /* 0x000000090c097221 */ /* 0x010fca0000000000 */
[----:B------:R-:W-:Y:S01]  /*02e0*/  STG.E desc[UR4][R2.64], R9 ;  /* 0x0000000902007986 */ /* 0x000fe2000c101904 */
[----:B------:R-:W-:Y:S05]  /*02f0*/  EXIT ;  /* 0x000000000000794d */ /* 0x000fea0003800000 */
.L_x_0:
[----:B------:R-:W-:-:S00]  /*0300*/  BRA `(.L_x_0) ;  /* 0xfffffffc00fc7947 */ /* 0x000fc0000383ffff */
[----:B------:R-:W-:-:S00]  /*0310*/  NOP ;  /* 0x0000000000007918 */ /* 0x000fc00000000000 */
        /* <DEDUP_REMOVED lines=14> */
.L_x_1:


//--------------------- .nv.global.init           --------------------------
	.section	.nv.global.init,"aw",@progbits
.nv.global.init:
	.type		_$_str,@object
	.size		_$_str,(_$_str_$_2 - _$_str)
_$_str:
        /*0000*/ 	.byte	0x5f, 0x5f, 0x43, 0x55, 0x44, 0x41, 0x5f, 0x46, 0x54, 0x5a, 0x00
	.type		_$_str_$_2,@object
	.size		_$_str_$_2,(.L_1 - _$_str_$_2)
_$_str_$_2:
        /*000b*/ 	.byte	0x5f, 0x5f, 0x43, 0x55, 0x44, 0x41, 0x5f, 0x50, 0x52, 0x45, 0x43, 0x5f, 0x53, 0x51, 0x52, 0x54
        /*001b*/ 	.byte	0x00
.L_1:


//--------------------- .nv.constant0.triton_poi_fused__native_batch_norm_legit_no_training_add_47 --------------------------
	.section	.nv.constant0.triton_poi_fused__native_batch_norm_legit_no_training_add_47,"a",@progbits
	.sectionflags	@""
	.align	4
.nv.constant0.triton_poi_fused__native_batch_norm_legit_no_training_add_47:
	.zero		588
